//
// Generated by NVIDIA NVVM Compiler
//
// Compiler Build ID: CL-36424714
// Cuda compilation tools, release 13.0, V13.0.88
// Based on NVVM 20.0.0
//

.version 9.0
.target sm_100
.address_size 64

	// .globl	_Z15cuda_gaussian1dIfEvPT_S1_S1_ll

.visible .entry _Z15cuda_gaussian1dIfEvPT_S1_S1_ll(
	.param .u64 .ptr .align 1 _Z15cuda_gaussian1dIfEvPT_S1_S1_ll_param_0,
	.param .u64 .ptr .align 1 _Z15cuda_gaussian1dIfEvPT_S1_S1_ll_param_1,
	.param .u64 .ptr .align 1 _Z15cuda_gaussian1dIfEvPT_S1_S1_ll_param_2,
	.param .u64 _Z15cuda_gaussian1dIfEvPT_S1_S1_ll_param_3,
	.param .u64 _Z15cuda_gaussian1dIfEvPT_S1_S1_ll_param_4
)
{
	.reg .pred 	%p<11>;
	.reg .b32 	%r<6>;
	.reg .b32 	%f<100>;
	.reg .b64 	%rd<62>;

	ld.param.u64 	%rd32, [_Z15cuda_gaussian1dIfEvPT_S1_S1_ll_param_0];
	ld.param.u64 	%rd33, [_Z15cuda_gaussian1dIfEvPT_S1_S1_ll_param_1];
	ld.param.u64 	%rd30, [_Z15cuda_gaussian1dIfEvPT_S1_S1_ll_param_2];
	ld.param.u64 	%rd34, [_Z15cuda_gaussian1dIfEvPT_S1_S1_ll_param_3];
	ld.param.u64 	%rd31, [_Z15cuda_gaussian1dIfEvPT_S1_S1_ll_param_4];
	cvta.to.global.u64 	%rd1, %rd33;
	cvta.to.global.u64 	%rd2, %rd32;
	mov.u32 	%r1, %ntid.x;
	mov.u32 	%r2, %ctaid.x;
	mov.u32 	%r3, %tid.x;
	mad.lo.s32 	%r4, %r1, %r2, %r3;
	cvt.u64.u32 	%rd3, %r4;
	setp.le.s64 	%p1, %rd34, %rd3;
	@%p1 bra 	$L__BB0_14;
	cvta.to.global.u64 	%rd35, %rd30;
	shl.b64 	%rd36, %rd3, 2;
	add.s64 	%rd4, %rd35, %rd36;
	mov.b32 	%r5, 0;
	st.global.u32 	[%rd4], %r5;
	setp.lt.s64 	%p2, %rd31, 1;
	@%p2 bra 	$L__BB0_14;
	and.b64  	%rd5, %rd31, 15;
	setp.lt.u64 	%p3, %rd31, 16;
	mov.b64 	%rd57, 0;
	mov.f32 	%f96, 0f00000000;
	@%p3 bra 	$L__BB0_5;
	and.b64  	%rd57, %rd31, 9223372036854775792;
	add.s64 	%rd39, %rd36, %rd2;
	add.s64 	%rd54, %rd39, 32;
	add.s64 	%rd53, %rd1, 32;
	mov.f32 	%f96, 0f00000000;
	mov.u64 	%rd55, %rd57;
$L__BB0_4:
	.pragma "nounroll";
	ld.global.f32 	%f12, [%rd54+-32];
	ld.global.f32 	%f13, [%rd53+-32];
	fma.rn.f32 	%f14, %f12, %f13, %f96;
	st.global.f32 	[%rd4], %f14;
	ld.global.f32 	%f15, [%rd54+-28];
	ld.global.f32 	%f16, [%rd53+-28];
	fma.rn.f32 	%f17, %f15, %f16, %f14;
	st.global.f32 	[%rd4], %f17;
	ld.global.f32 	%f18, [%rd54+-24];
	ld.global.f32 	%f19, [%rd53+-24];
	fma.rn.f32 	%f20, %f18, %f19, %f17;
	st.global.f32 	[%rd4], %f20;
	ld.global.f32 	%f21, [%rd54+-20];
	ld.global.f32 	%f22, [%rd53+-20];
	fma.rn.f32 	%f23, %f21, %f22, %f20;
	st.global.f32 	[%rd4], %f23;
	ld.global.f32 	%f24, [%rd54+-16];
	ld.global.f32 	%f25, [%rd53+-16];
	fma.rn.f32 	%f26, %f24, %f25, %f23;
	st.global.f32 	[%rd4], %f26;
	ld.global.f32 	%f27, [%rd54+-12];
	ld.global.f32 	%f28, [%rd53+-12];
	fma.rn.f32 	%f29, %f27, %f28, %f26;
	st.global.f32 	[%rd4], %f29;
	ld.global.f32 	%f30, [%rd54+-8];
	ld.global.f32 	%f31, [%rd53+-8];
	fma.rn.f32 	%f32, %f30, %f31, %f29;
	st.global.f32 	[%rd4], %f32;
	ld.global.f32 	%f33, [%rd54+-4];
	ld.global.f32 	%f34, [%rd53+-4];
	fma.rn.f32 	%f35, %f33, %f34, %f32;
	st.global.f32 	[%rd4], %f35;
	ld.global.f32 	%f36, [%rd54];
	ld.global.f32 	%f37, [%rd53];
	fma.rn.f32 	%f38, %f36, %f37, %f35;
	st.global.f32 	[%rd4], %f38;
	ld.global.f32 	%f39, [%rd54+4];
	ld.global.f32 	%f40, [%rd53+4];
	fma.rn.f32 	%f41, %f39, %f40, %f38;
	st.global.f32 	[%rd4], %f41;
	ld.global.f32 	%f42, [%rd54+8];
	ld.global.f32 	%f43, [%rd53+8];
	fma.rn.f32 	%f44, %f42, %f43, %f41;
	st.global.f32 	[%rd4], %f44;
	ld.global.f32 	%f45, [%rd54+12];
	ld.global.f32 	%f46, [%rd53+12];
	fma.rn.f32 	%f47, %f45, %f46, %f44;
	st.global.f32 	[%rd4], %f47;
	ld.global.f32 	%f48, [%rd54+16];
	ld.global.f32 	%f49, [%rd53+16];
	fma.rn.f32 	%f50, %f48, %f49, %f47;
	st.global.f32 	[%rd4], %f50;
	ld.global.f32 	%f51, [%rd54+20];
	ld.global.f32 	%f52, [%rd53+20];
	fma.rn.f32 	%f53, %f51, %f52, %f50;
	st.global.f32 	[%rd4], %f53;
	ld.global.f32 	%f54, [%rd54+24];
	ld.global.f32 	%f55, [%rd53+24];
	fma.rn.f32 	%f56, %f54, %f55, %f53;
	st.global.f32 	[%rd4], %f56;
	ld.global.f32 	%f57, [%rd54+28];
	ld.global.f32 	%f58, [%rd53+28];
	fma.rn.f32 	%f96, %f57, %f58, %f56;
	st.global.f32 	[%rd4], %f96;
	add.s64 	%rd55, %rd55, -16;
	add.s64 	%rd54, %rd54, 64;
	add.s64 	%rd53, %rd53, 64;
	setp.ne.s64 	%p4, %rd55, 0;
	@%p4 bra 	$L__BB0_4;
$L__BB0_5:
	setp.eq.s64 	%p5, %rd5, 0;
	@%p5 bra 	$L__BB0_14;
	and.b64  	%rd16, %rd31, 7;
	setp.lt.u64 	%p6, %rd5, 8;
	@%p6 bra 	$L__BB0_8;
	add.s64 	%rd40, %rd57, %rd3;
	shl.b64 	%rd41, %rd40, 2;
	add.s64 	%rd42, %rd2, %rd41;
	ld.global.f32 	%f59, [%rd42];
	shl.b64 	%rd43, %rd57, 2;
	add.s64 	%rd44, %rd1, %rd43;
	ld.global.f32 	%f60, [%rd44];
	fma.rn.f32 	%f61, %f59, %f60, %f96;
	st.global.f32 	[%rd4], %f61;
	ld.global.f32 	%f62, [%rd42+4];
	ld.global.f32 	%f63, [%rd44+4];
	fma.rn.f32 	%f64, %f62, %f63, %f61;
	st.global.f32 	[%rd4], %f64;
	ld.global.f32 	%f65, [%rd42+8];
	ld.global.f32 	%f66, [%rd44+8];
	fma.rn.f32 	%f67, %f65, %f66, %f64;
	st.global.f32 	[%rd4], %f67;
	ld.global.f32 	%f68, [%rd42+12];
	ld.global.f32 	%f69, [%rd44+12];
	fma.rn.f32 	%f70, %f68, %f69, %f67;
	st.global.f32 	[%rd4], %f70;
	ld.global.f32 	%f71, [%rd42+16];
	ld.global.f32 	%f72, [%rd44+16];
	fma.rn.f32 	%f73, %f71, %f72, %f70;
	st.global.f32 	[%rd4], %f73;
	ld.global.f32 	%f74, [%rd42+20];
	ld.global.f32 	%f75, [%rd44+20];
	fma.rn.f32 	%f76, %f74, %f75, %f73;
	st.global.f32 	[%rd4], %f76;
	ld.global.f32 	%f77, [%rd42+24];
	ld.global.f32 	%f78, [%rd44+24];
	fma.rn.f32 	%f79, %f77, %f78, %f76;
	st.global.f32 	[%rd4], %f79;
	ld.global.f32 	%f80, [%rd42+28];
	ld.global.f32 	%f81, [%rd44+28];
	fma.rn.f32 	%f96, %f80, %f81, %f79;
	st.global.f32 	[%rd4], %f96;
	add.s64 	%rd57, %rd57, 8;
$L__BB0_8:
	setp.eq.s64 	%p7, %rd16, 0;
	@%p7 bra 	$L__BB0_14;
	and.b64  	%rd59, %rd31, 3;
	setp.lt.u64 	%p8, %rd16, 4;
	@%p8 bra 	$L__BB0_11;
	add.s64 	%rd45, %rd57, %rd3;
	shl.b64 	%rd46, %rd45, 2;
	add.s64 	%rd47, %rd2, %rd46;
	ld.global.f32 	%f82, [%rd47];
	shl.b64 	%rd48, %rd57, 2;
	add.s64 	%rd49, %rd1, %rd48;
	ld.global.f32 	%f83, [%rd49];
	fma.rn.f32 	%f84, %f82, %f83, %f96;
	st.global.f32 	[%rd4], %f84;
	ld.global.f32 	%f85, [%rd47+4];
	ld.global.f32 	%f86, [%rd49+4];
	fma.rn.f32 	%f87, %f85, %f86, %f84;
	st.global.f32 	[%rd4], %f87;
	ld.global.f32 	%f88, [%rd47+8];
	ld.global.f32 	%f89, [%rd49+8];
	fma.rn.f32 	%f90, %f88, %f89, %f87;
	st.global.f32 	[%rd4], %f90;
	ld.global.f32 	%f91, [%rd47+12];
	ld.global.f32 	%f92, [%rd49+12];
	fma.rn.f32 	%f96, %f91, %f92, %f90;
	st.global.f32 	[%rd4], %f96;
	add.s64 	%rd57, %rd57, 4;
$L__BB0_11:
	setp.eq.s64 	%p9, %rd59, 0;
	@%p9 bra 	$L__BB0_14;
	shl.b64 	%rd50, %rd57, 2;
	add.s64 	%rd61, %rd1, %rd50;
	add.s64 	%rd51, %rd57, %rd3;
	shl.b64 	%rd52, %rd51, 2;
	add.s64 	%rd60, %rd2, %rd52;
$L__BB0_13:
	.pragma "nounroll";
	ld.global.f32 	%f93, [%rd60];
	ld.global.f32 	%f94, [%rd61];
	fma.rn.f32 	%f96, %f93, %f94, %f96;
	st.global.f32 	[%rd4], %f96;
	add.s64 	%rd61, %rd61, 4;
	add.s64 	%rd60, %rd60, 4;
	add.s64 	%rd59, %rd59, -1;
	setp.ne.s64 	%p10, %rd59, 0;
	@%p10 bra 	$L__BB0_13;
$L__BB0_14:
	ret;

}
	// .globl	_Z15cuda_gaussian1dIdEvPT_S1_S1_ll
.visible .entry _Z15cuda_gaussian1dIdEvPT_S1_S1_ll(
	.param .u64 .ptr .align 1 _Z15cuda_gaussian1dIdEvPT_S1_S1_ll_param_0,
	.param .u64 .ptr .align 1 _Z15cuda_gaussian1dIdEvPT_S1_S1_ll_param_1,
	.param .u64 .ptr .align 1 _Z15cuda_gaussian1dIdEvPT_S1_S1_ll_param_2,
	.param .u64 _Z15cuda_gaussian1dIdEvPT_S1_S1_ll_param_3,
	.param .u64 _Z15cuda_gaussian1dIdEvPT_S1_S1_ll_param_4
)
{
	.reg .pred 	%p<11>;
	.reg .b32 	%r<5>;
	.reg .b64 	%rd<63>;
	.reg .b64 	%fd<100>;

	ld.param.u64 	%rd32, [_Z15cuda_gaussian1dIdEvPT_S1_S1_ll_param_0];
	ld.param.u64 	%rd33, [_Z15cuda_gaussian1dIdEvPT_S1_S1_ll_param_1];
	ld.param.u64 	%rd30, [_Z15cuda_gaussian1dIdEvPT_S1_S1_ll_param_2];
	ld.param.u64 	%rd34, [_Z15cuda_gaussian1dIdEvPT_S1_S1_ll_param_3];
	ld.param.u64 	%rd31, [_Z15cuda_gaussian1dIdEvPT_S1_S1_ll_param_4];
	cvta.to.global.u64 	%rd1, %rd33;
	cvta.to.global.u64 	%rd2, %rd32;
	mov.u32 	%r1, %ntid.x;
	mov.u32 	%r2, %ctaid.x;
	mov.u32 	%r3, %tid.x;
	mad.lo.s32 	%r4, %r1, %r2, %r3;
	cvt.u64.u32 	%rd3, %r4;
	setp.le.s64 	%p1, %rd34, %rd3;
	@%p1 bra 	$L__BB1_14;
	cvta.to.global.u64 	%rd35, %rd30;
	shl.b64 	%rd36, %rd3, 3;
	add.s64 	%rd4, %rd35, %rd36;
	mov.b64 	%rd37, 0;
	st.global.u64 	[%rd4], %rd37;
	setp.lt.s64 	%p2, %rd31, 1;
	@%p2 bra 	$L__BB1_14;
	and.b64  	%rd5, %rd31, 15;
	setp.lt.u64 	%p3, %rd31, 16;
	mov.b64 	%rd58, 0;
	mov.f64 	%fd96, 0d0000000000000000;
	@%p3 bra 	$L__BB1_5;
	and.b64  	%rd58, %rd31, 9223372036854775792;
	add.s64 	%rd40, %rd36, %rd2;
	add.s64 	%rd55, %rd40, 64;
	add.s64 	%rd54, %rd1, 64;
	mov.f64 	%fd96, 0d0000000000000000;
	mov.u64 	%rd56, %rd58;
$L__BB1_4:
	.pragma "nounroll";
	ld.global.f64 	%fd12, [%rd55+-64];
	ld.global.f64 	%fd13, [%rd54+-64];
	fma.rn.f64 	%fd14, %fd12, %fd13, %fd96;
	st.global.f64 	[%rd4], %fd14;
	ld.global.f64 	%fd15, [%rd55+-56];
	ld.global.f64 	%fd16, [%rd54+-56];
	fma.rn.f64 	%fd17, %fd15, %fd16, %fd14;
	st.global.f64 	[%rd4], %fd17;
	ld.global.f64 	%fd18, [%rd55+-48];
	ld.global.f64 	%fd19, [%rd54+-48];
	fma.rn.f64 	%fd20, %fd18, %fd19, %fd17;
	st.global.f64 	[%rd4], %fd20;
	ld.global.f64 	%fd21, [%rd55+-40];
	ld.global.f64 	%fd22, [%rd54+-40];
	fma.rn.f64 	%fd23, %fd21, %fd22, %fd20;
	st.global.f64 	[%rd4], %fd23;
	ld.global.f64 	%fd24, [%rd55+-32];
	ld.global.f64 	%fd25, [%rd54+-32];
	fma.rn.f64 	%fd26, %fd24, %fd25, %fd23;
	st.global.f64 	[%rd4], %fd26;
	ld.global.f64 	%fd27, [%rd55+-24];
	ld.global.f64 	%fd28, [%rd54+-24];
	fma.rn.f64 	%fd29, %fd27, %fd28, %fd26;
	st.global.f64 	[%rd4], %fd29;
	ld.global.f64 	%fd30, [%rd55+-16];
	ld.global.f64 	%fd31, [%rd54+-16];
	fma.rn.f64 	%fd32, %fd30, %fd31, %fd29;
	st.global.f64 	[%rd4], %fd32;
	ld.global.f64 	%fd33, [%rd55+-8];
	ld.global.f64 	%fd34, [%rd54+-8];
	fma.rn.f64 	%fd35, %fd33, %fd34, %fd32;
	st.global.f64 	[%rd4], %fd35;
	ld.global.f64 	%fd36, [%rd55];
	ld.global.f64 	%fd37, [%rd54];
	fma.rn.f64 	%fd38, %fd36, %fd37, %fd35;
	st.global.f64 	[%rd4], %fd38;
	ld.global.f64 	%fd39, [%rd55+8];
	ld.global.f64 	%fd40, [%rd54+8];
	fma.rn.f64 	%fd41, %fd39, %fd40, %fd38;
	st.global.f64 	[%rd4], %fd41;
	ld.global.f64 	%fd42, [%rd55+16];
	ld.global.f64 	%fd43, [%rd54+16];
	fma.rn.f64 	%fd44, %fd42, %fd43, %fd41;
	st.global.f64 	[%rd4], %fd44;
	ld.global.f64 	%fd45, [%rd55+24];
	ld.global.f64 	%fd46, [%rd54+24];
	fma.rn.f64 	%fd47, %fd45, %fd46, %fd44;
	st.global.f64 	[%rd4], %fd47;
	ld.global.f64 	%fd48, [%rd55+32];
	ld.global.f64 	%fd49, [%rd54+32];
	fma.rn.f64 	%fd50, %fd48, %fd49, %fd47;
	st.global.f64 	[%rd4], %fd50;
	ld.global.f64 	%fd51, [%rd55+40];
	ld.global.f64 	%fd52, [%rd54+40];
	fma.rn.f64 	%fd53, %fd51, %fd52, %fd50;
	st.global.f64 	[%rd4], %fd53;
	ld.global.f64 	%fd54, [%rd55+48];
	ld.global.f64 	%fd55, [%rd54+48];
	fma.rn.f64 	%fd56, %fd54, %fd55, %fd53;
	st.global.f64 	[%rd4], %fd56;
	ld.global.f64 	%fd57, [%rd55+56];
	ld.global.f64 	%fd58, [%rd54+56];
	fma.rn.f64 	%fd96, %fd57, %fd58, %fd56;
	st.global.f64 	[%rd4], %fd96;
	add.s64 	%rd56, %rd56, -16;
	add.s64 	%rd55, %rd55, 128;
	add.s64 	%rd54, %rd54, 128;
	setp.ne.s64 	%p4, %rd56, 0;
	@%p4 bra 	$L__BB1_4;
$L__BB1_5:
	setp.eq.s64 	%p5, %rd5, 0;
	@%p5 bra 	$L__BB1_14;
	and.b64  	%rd16, %rd31, 7;
	setp.lt.u64 	%p6, %rd5, 8;
	@%p6 bra 	$L__BB1_8;
	add.s64 	%rd41, %rd58, %rd3;
	shl.b64 	%rd42, %rd41, 3;
	add.s64 	%rd43, %rd2, %rd42;
	ld.global.f64 	%fd59, [%rd43];
	shl.b64 	%rd44, %rd58, 3;
	add.s64 	%rd45, %rd1, %rd44;
	ld.global.f64 	%fd60, [%rd45];
	fma.rn.f64 	%fd61, %fd59, %fd60, %fd96;
	st.global.f64 	[%rd4], %fd61;
	ld.global.f64 	%fd62, [%rd43+8];
	ld.global.f64 	%fd63, [%rd45+8];
	fma.rn.f64 	%fd64, %fd62, %fd63, %fd61;
	st.global.f64 	[%rd4], %fd64;
	ld.global.f64 	%fd65, [%rd43+16];
	ld.global.f64 	%fd66, [%rd45+16];
	fma.rn.f64 	%fd67, %fd65, %fd66, %fd64;
	st.global.f64 	[%rd4], %fd67;
	ld.global.f64 	%fd68, [%rd43+24];
	ld.global.f64 	%fd69, [%rd45+24];
	fma.rn.f64 	%fd70, %fd68, %fd69, %fd67;
	st.global.f64 	[%rd4], %fd70;
	ld.global.f64 	%fd71, [%rd43+32];
	ld.global.f64 	%fd72, [%rd45+32];
	fma.rn.f64 	%fd73, %fd71, %fd72, %fd70;
	st.global.f64 	[%rd4], %fd73;
	ld.global.f64 	%fd74, [%rd43+40];
	ld.global.f64 	%fd75, [%rd45+40];
	fma.rn.f64 	%fd76, %fd74, %fd75, %fd73;
	st.global.f64 	[%rd4], %fd76;
	ld.global.f64 	%fd77, [%rd43+48];
	ld.global.f64 	%fd78, [%rd45+48];
	fma.rn.f64 	%fd79, %fd77, %fd78, %fd76;
	st.global.f64 	[%rd4], %fd79;
	ld.global.f64 	%fd80, [%rd43+56];
	ld.global.f64 	%fd81, [%rd45+56];
	fma.rn.f64 	%fd96, %fd80, %fd81, %fd79;
	st.global.f64 	[%rd4], %fd96;
	add.s64 	%rd58, %rd58, 8;
$L__BB1_8:
	setp.eq.s64 	%p7, %rd16, 0;
	@%p7 bra 	$L__BB1_14;
	and.b64  	%rd60, %rd31, 3;
	setp.lt.u64 	%p8, %rd16, 4;
	@%p8 bra 	$L__BB1_11;
	add.s64 	%rd46, %rd58, %rd3;
	shl.b64 	%rd47, %rd46, 3;
	add.s64 	%rd48, %rd2, %rd47;
	ld.global.f64 	%fd82, [%rd48];
	shl.b64 	%rd49, %rd58, 3;
	add.s64 	%rd50, %rd1, %rd49;
	ld.global.f64 	%fd83, [%rd50];
	fma.rn.f64 	%fd84, %fd82, %fd83, %fd96;
	st.global.f64 	[%rd4], %fd84;
	ld.global.f64 	%fd85, [%rd48+8];
	ld.global.f64 	%fd86, [%rd50+8];
	fma.rn.f64 	%fd87, %fd85, %fd86, %fd84;
	st.global.f64 	[%rd4], %fd87;
	ld.global.f64 	%fd88, [%rd48+16];
	ld.global.f64 	%fd89, [%rd50+16];
	fma.rn.f64 	%fd90, %fd88, %fd89, %fd87;
	st.global.f64 	[%rd4], %fd90;
	ld.global.f64 	%fd91, [%rd48+24];
	ld.global.f64 	%fd92, [%rd50+24];
	fma.rn.f64 	%fd96, %fd91, %fd92, %fd90;
	st.global.f64 	[%rd4], %fd96;
	add.s64 	%rd58, %rd58, 4;
$L__BB1_11:
	setp.eq.s64 	%p9, %rd60, 0;
	@%p9 bra 	$L__BB1_14;
	shl.b64 	%rd51, %rd58, 3;
	add.s64 	%rd62, %rd1, %rd51;
	add.s64 	%rd52, %rd58, %rd3;
	shl.b64 	%rd53, %rd52, 3;
	add.s64 	%rd61, %rd2, %rd53;
$L__BB1_13:
	.pragma "nounroll";
	ld.global.f64 	%fd93, [%rd61];
	ld.global.f64 	%fd94, [%rd62];
	fma.rn.f64 	%fd96, %fd93, %fd94, %fd96;
	st.global.f64 	[%rd4], %fd96;
	add.s64 	%rd62, %rd62, 8;
	add.s64 	%rd61, %rd61, 8;
	add.s64 	%rd60, %rd60, -1;
	setp.ne.s64 	%p10, %rd60, 0;
	@%p10 bra 	$L__BB1_13;
$L__BB1_14:
	ret;

}


// ===== COMPILED SASS (sm_100) =====

	.target	sm_100

	.elftype	@"ET_EXEC"


//--------------------- .note.nv.tkinfo           --------------------------
	.section	.note.nv.tkinfo,"",@"SHT_NOTE"
	.sectionflags	@"SHF_NOTE_NV_TKINFO"
	.tkinfo
        /*0018*/ 	.word	0x00000002
        /*0030*/ 	.string	""
        /*0030*/ 	.string	"ptxas"
        /*0030*/ 	.string	"Cuda compilation tools, release 13.0, V13.0.88"
        /*0030*/ 	.string	"Build cuda_13.0.r13.0/compiler.36424714_0"
        /*0030*/ 	.string	"-arch sm_100 -m 64 "



//--------------------- .note.nv.cuinfo           --------------------------
	.section	.note.nv.cuinfo,"",@"SHT_NOTE"
	.sectionflags	@"SHF_NOTE_NV_CUINFO"
        /*0018*/ 	.short	0x0002
        /*001a*/ 	.short	0x0064
        /*001c*/ 	.short	0x0082
	.zero		2


//--------------------- .nv.info                  --------------------------
	.section	.nv.info,"",@"SHT_CUDA_INFO"
	.align	4


	//----- nvinfo : EIATTR_REGCOUNT
	.align		4
        /*0000*/ 	.byte	0x04, 0x2f
        /*0002*/ 	.short	(.L_1 - .L_0)
	.align		4
.L_0:
        /*0004*/ 	.word	index@(_Z15cuda_gaussian1dIfEvPT_S1_S1_ll)
        /*0008*/ 	.word	0x00000016


	//----- nvinfo : EIATTR_FRAME_SIZE
	.align		4
.L_1:
        /*000c*/ 	.byte	0x04, 0x11
        /*000e*/ 	.short	(.L_3 - .L_2)
	.align		4
.L_2:
        /*0010*/ 	.word	index@(_Z15cuda_gaussian1dIfEvPT_S1_S1_ll)
        /*0014*/ 	.word	0x00000000


	//----- nvinfo : EIATTR_REGCOUNT
	.align		4
.L_3:
        /*0018*/ 	.byte	0x04, 0x2f
        /*001a*/ 	.short	(.L_5 - .L_4)
	.align		4
.L_4:
        /*001c*/ 	.word	index@(_Z15cuda_gaussian1dIdEvPT_S1_S1_ll)
        /*0020*/ 	.word	0x0000001a


	//----- nvinfo : EIATTR_FRAME_SIZE
	.align		4
.L_5:
        /*0024*/ 	.byte	0x04, 0x11
        /*0026*/ 	.short	(.L_7 - .L_6)
	.align		4
.L_6:
        /*0028*/ 	.word	index@(_Z15cuda_gaussian1dIdEvPT_S1_S1_ll)
        /*002c*/ 	.word	0x00000000


	//----- nvinfo : EIATTR_MIN_STACK_SIZE
	.align		4
.L_7:
        /*0030*/ 	.byte	0x04, 0x12
        /*0032*/ 	.short	(.L_9 - .L_8)
	.align		4
.L_8:
        /*0034*/ 	.word	index@(_Z15cuda_gaussian1dIdEvPT_S1_S1_ll)
        /*0038*/ 	.word	0x00000000


	//----- nvinfo : EIATTR_MIN_STACK_SIZE
	.align		4
.L_9:
        /*003c*/ 	.byte	0x04, 0x12
        /*003e*/ 	.short	(.L_11 - .L_10)
	.align		4
.L_10:
        /*0040*/ 	.word	index@(_Z15cuda_gaussian1dIfEvPT_S1_S1_ll)
        /*0044*/ 	.word	0x00000000
.L_11:


//--------------------- .nv.compat                --------------------------
	.section	.nv.compat,"",@"SHT_CUDA_COMPAT_INFO"
	.align	4
        /*0000*/ 	.byte	0x02, 0x09, 0x00, 0x00, 0x02, 0x02, 0x01, 0x00, 0x02, 0x05, 0x05, 0x00, 0x03, 0x07, 0x01, 0x01
        /*0010*/ 	.byte	0x02, 0x03, 0x00, 0x00, 0x02, 0x06, 0x01, 0x00, 0x04, 0x0b, 0x08, 0x00, 0x01, 0x00, 0x00, 0x00
        /*0020*/ 	.byte	0x00, 0x00, 0x00, 0x00


//--------------------- .nv.info._Z15cuda_gaussian1dIdEvPT_S1_S1_ll --------------------------
	.section	.nv.info._Z15cuda_gaussian1dIdEvPT_S1_S1_ll,"",@"SHT_CUDA_INFO"
	.sectionflags	@""
	.align	4


	//----- nvinfo : EIATTR_CUDA_API_VERSION
	.align		4
        /*0000*/ 	.byte	0x04, 0x37
        /*0002*/ 	.short	(.L_13 - .L_12)
.L_12:
        /*0004*/ 	.word	0x00000082


	//----- nvinfo : EIATTR_KPARAM_INFO
	.align		4
.L_13:
        /*0008*/ 	.byte	0x04, 0x17
        /*000a*/ 	.short	(.L_15 - .L_14)
.L_14:
        /*000c*/ 	.word	0x00000000
        /*0010*/ 	.short	0x0004
        /*0012*/ 	.short	0x0020
        /*0014*/ 	.byte	0x00, 0xf0, 0x21, 0x00


	//----- nvinfo : EIATTR_KPARAM_INFO
	.align		4
.L_15:
        /*0018*/ 	.byte	0x04, 0x17
        /*001a*/ 	.short	(.L_17 - .L_16)
.L_16:
        /*001c*/ 	.word	0x00000000
        /*0020*/ 	.short	0x0003
        /*0022*/ 	.short	0x0018
        /*0024*/ 	.byte	0x00, 0xf0, 0x21, 0x00


	//----- nvinfo : EIATTR_KPARAM_INFO
	.align		4
.L_17:
        /*0028*/ 	.byte	0x04, 0x17
        /*002a*/ 	.short	(.L_19 - .L_18)
.L_18:
        /*002c*/ 	.word	0x00000000
        /*0030*/ 	.short	0x0002
        /*0032*/ 	.short	0x0010
        /*0034*/ 	.byte	0x00, 0xf5, 0x21, 0x00


	//----- nvinfo : EIATTR_KPARAM_INFO
	.align		4
.L_19:
        /*0038*/ 	.byte	0x04, 0x17
        /*003a*/ 	.short	(.L_21 - .L_20)
.L_20:
        /*003c*/ 	.word	0x00000000
        /*0040*/ 	.short	0x0001
        /*0042*/ 	.short	0x0008
        /*0044*/ 	.byte	0x00, 0xf5, 0x21, 0x00


	//----- nvinfo : EIATTR_KPARAM_INFO
	.align		4
.L_21:
        /*0048*/ 	.byte	0x04, 0x17
        /*004a*/ 	.short	(.L_23 - .L_22)
.L_22:
        /*004c*/ 	.word	0x00000000
        /*0050*/ 	.short	0x0000
        /*0052*/ 	.short	0x0000
        /*0054*/ 	.byte	0x00, 0xf5, 0x21, 0x00


	//----- nvinfo : EIATTR_SPARSE_MMA_MASK
	.align		4
.L_23:
        /*0058*/ 	.byte	0x03, 0x50
        /*005a*/ 	.short	0x0000


	//----- nvinfo : EIATTR_MAXREG_COUNT
	.align		4
        /*005c*/ 	.byte	0x03, 0x1b
        /*005e*/ 	.short	0x00ff


	//----- nvinfo : EIATTR_MERCURY_ISA_VERSION
	.align		4
        /*0060*/ 	.byte	0x03, 0x5f
        /*0062*/ 	.short	0x0101


	//----- nvinfo : EIATTR_VRC_CTA_INIT_COUNT
	.align		4
        /*0064*/ 	.byte	0x02, 0x4a
	.zero		1
	.zero		1


	//----- nvinfo : EIATTR_EXIT_INSTR_OFFSETS
	.align		4
        /*0068*/ 	.byte	0x04, 0x1c
        /*006a*/ 	.short	(.L_25 - .L_24)


	//   ....[0]....
.L_24:
        /*006c*/ 	.word	0x00000080


	//   ....[1]....
        /*0070*/ 	.word	0x00000130


	//   ....[2]....
        /*0074*/ 	.word	0x00000720


	//   ....[3]....
        /*0078*/ 	.word	0x00000a30


	//   ....[4]....
        /*007c*/ 	.word	0x00000c50


	//   ....[5]....
        /*0080*/ 	.word	0x00000df0


	//----- nvinfo : EIATTR_CBANK_PARAM_SIZE
	.align		4
.L_25:
        /*0084*/ 	.byte	0x03, 0x19
        /*0086*/ 	.short	0x0028


	//----- nvinfo : EIATTR_PARAM_CBANK
	.align		4
        /*0088*/ 	.byte	0x04, 0x0a
        /*008a*/ 	.short	(.L_27 - .L_26)
	.align		4
.L_26:
        /*008c*/ 	.word	index@(.nv.constant0._Z15cuda_gaussian1dIdEvPT_S1_S1_ll)
        /*0090*/ 	.short	0x0380
        /*0092*/ 	.short	0x0028


	//----- nvinfo : EIATTR_SW_WAR
	.align		4
.L_27:
        /*0094*/ 	.byte	0x04, 0x36
        /*0096*/ 	.short	(.L_29 - .L_28)
.L_28:
        /*0098*/ 	.word	0x00000008
.L_29:


//--------------------- .nv.info._Z15cuda_gaussian1dIfEvPT_S1_S1_ll --------------------------
	.section	.nv.info._Z15cuda_gaussian1dIfEvPT_S1_S1_ll,"",@"SHT_CUDA_INFO"
	.sectionflags	@""
	.align	4


	//----- nvinfo : EIATTR_CUDA_API_VERSION
	.align		4
        /*0000*/ 	.byte	0x04, 0x37
        /*0002*/ 	.short	(.L_31 - .L_30)
.L_30:
        /*0004*/ 	.word	0x00000082


	//----- nvinfo : EIATTR_KPARAM_INFO
	.align		4
.L_31:
        /*0008*/ 	.byte	0x04, 0x17
        /*000a*/ 	.short	(.L_33 - .L_32)
.L_32:
        /*000c*/ 	.word	0x00000000
        /*0010*/ 	.short	0x0004
        /*0012*/ 	.short	0x0020
        /*0014*/ 	.byte	0x00, 0xf0, 0x21, 0x00


	//----- nvinfo : EIATTR_KPARAM_INFO
	.align		4
.L_33:
        /*0018*/ 	.byte	0x04, 0x17
        /*001a*/ 	.short	(.L_35 - .L_34)
.L_34:
        /*001c*/ 	.word	0x00000000
        /*0020*/ 	.short	0x0003
        /*0022*/ 	.short	0x0018
        /*0024*/ 	.byte	0x00, 0xf0, 0x21, 0x00


	//----- nvinfo : EIATTR_KPARAM_INFO
	.align		4
.L_35:
        /*0028*/ 	.byte	0x04, 0x17
        /*002a*/ 	.short	(.L_37 - .L_36)
.L_36:
        /*002c*/ 	.word	0x00000000
        /*0030*/ 	.short	0x0002
        /*0032*/ 	.short	0x0010
        /*0034*/ 	.byte	0x00, 0xf5, 0x21, 0x00


	//----- nvinfo : EIATTR_KPARAM_INFO
	.align		4
.L_37:
        /*0038*/ 	.byte	0x04, 0x17
        /*003a*/ 	.short	(.L_39 - .L_38)
.L_38:
        /*003c*/ 	.word	0x00000000
        /*0040*/ 	.short	0x0001
        /*0042*/ 	.short	0x0008
        /*0044*/ 	.byte	0x00, 0xf5, 0x21, 0x00


	//----- nvinfo : EIATTR_KPARAM_INFO
	.align		4
.L_39:
        /*0048*/ 	.byte	0x04, 0x17
        /*004a*/ 	.short	(.L_41 - .L_40)
.L_40:
        /*004c*/ 	.word	0x00000000
        /*0050*/ 	.short	0x0000
        /*0052*/ 	.short	0x0000
        /*0054*/ 	.byte	0x00, 0xf5, 0x21, 0x00


	//----- nvinfo : EIATTR_SPARSE_MMA_MASK
	.align		4
.L_41:
        /*0058*/ 	.byte	0x03, 0x50
        /*005a*/ 	.short	0x0000


	//----- nvinfo : EIATTR_MAXREG_COUNT
	.align		4
        /*005c*/ 	.byte	0x03, 0x1b
        /*005e*/ 	.short	0x00ff


	//----- nvinfo : EIATTR_MERCURY_ISA_VERSION
	.align		4
        /*0060*/ 	.byte	0x03, 0x5f
        /*0062*/ 	.short	0x0101


	//----- nvinfo : EIATTR_VRC_CTA_INIT_COUNT
	.align		4
        /*0064*/ 	.byte	0x02, 0x4a
	.zero		1
	.zero		1


	//----- nvinfo : EIATTR_EXIT_INSTR_OFFSETS
	.align		4
        /*0068*/ 	.byte	0x04, 0x1c
        /*006a*/ 	.short	(.L_43 - .L_42)


	//   ....[0]....
.L_42:
        /*006c*/ 	.word	0x00000080


	//   ....[1]....
        /*0070*/ 	.word	0x00000130


	//   ....[2]....
        /*0074*/ 	.word	0x00000720


	//   ....[3]....
        /*0078*/ 	.word	0x00000a30


	//   ....[4]....
        /*007c*/ 	.word	0x00000c50


	//   ....[5]....
        /*0080*/ 	.word	0x00000db0


	//----- nvinfo : EIATTR_CBANK_PARAM_SIZE
	.align		4
.L_43:
        /*0084*/ 	.byte	0x03, 0x19
        /*0086*/ 	.short	0x0028


	//----- nvinfo : EIATTR_PARAM_CBANK
	.align		4
        /*0088*/ 	.byte	0x04, 0x0a
        /*008a*/ 	.short	(.L_45 - .L_44)
	.align		4
.L_44:
        /*008c*/ 	.word	index@(.nv.constant0._Z15cuda_gaussian1dIfEvPT_S1_S1_ll)
        /*0090*/ 	.short	0x0380
        /*0092*/ 	.short	0x0028


	//----- nvinfo : EIATTR_SW_WAR
	.align		4
.L_45:
        /*0094*/ 	.byte	0x04, 0x36
        /*0096*/ 	.short	(.L_47 - .L_46)
.L_46:
        /*0098*/ 	.word	0x00000008
.L_47:


//--------------------- .nv.callgraph             --------------------------
	.section	.nv.callgraph,"",@"SHT_CUDA_CALLGRAPH"
	.align	4
	.sectionentsize	8
	.align		4
        /*0000*/ 	.word	0x00000000
	.align		4
        /*0004*/ 	.word	0xffffffff
	.align		4
        /*0008*/ 	.word	0x00000000
	.align		4
        /*000c*/ 	.word	0xfffffffe
	.align		4
        /*0010*/ 	.word	0x00000000
	.align		4
        /*0014*/ 	.word	0xfffffffd
	.align		4
        /*0018*/ 	.word	0x00000000
	.align		4
        /*001c*/ 	.word	0xfffffffc


//--------------------- .text._Z15cuda_gaussian1dIdEvPT_S1_S1_ll --------------------------
	.section	.text._Z15cuda_gaussian1dIdEvPT_S1_S1_ll,"ax",@progbits
	.align	128
        .global         _Z15cuda_gaussian1dIdEvPT_S1_S1_ll
        .type           _Z15cuda_gaussian1dIdEvPT_S1_S1_ll,@function
        .size           _Z15cuda_gaussian1dIdEvPT_S1_S1_ll,(.L_x_12 - _Z15cuda_gaussian1dIdEvPT_S1_S1_ll)
        .other          _Z15cuda_gaussian1dIdEvPT_S1_S1_ll,@"STO_CUDA_ENTRY STV_DEFAULT"
_Z15cuda_gaussian1dIdEvPT_S1_S1_ll:
.text._Z15cuda_gaussian1dIdEvPT_S1_S1_ll:
[----:B------:R-:W-:Y:S01]  /*0000*/  LDC R1, c[0x0][0x37c] ;  /* 0x0000df00ff017b82 */ /* 0x000fe20000000800 */
[----:B------:R-:W0:Y:S01]  /*0010*/  S2R R0, SR_CTAID.X ;  /* 0x0000000000007919 */ /* 0x000e220000002500 */
[----:B------:R-:W0:Y:S01]  /*0020*/  LDCU UR4, c[0x0][0x360] ;  /* 0x00006c00ff0477ac */ /* 0x000e220008000800 */
[----:B------:R-:W0:Y:S01]  /*0030*/  S2R R3, SR_TID.X ;  /* 0x0000000000037919 */ /* 0x000e220000002100 */
[----:B------:R-:W1:Y:S01]  /*0040*/  LDCU.64 UR6, c[0x0][0x398] ;  /* 0x00007300ff0677ac */ /* 0x000e620008000a00 */
[----:B0-----:R-:W-:-:S05]  /*0050*/  IMAD R0, R0, UR4, R3 ;  /* 0x0000000400007c24 */ /* 0x001fca000f8e0203 */
[----:B-1----:R-:W-:-:S04]  /*0060*/  ISETP.GE.U32.AND P0, PT, R0, UR6, PT ;  /* 0x0000000600007c0c */ /* 0x002fc8000bf06070 */
[----:B------:R-:W-:-:S13]  /*0070*/  ISETP.GE.AND.EX P0, PT, RZ, UR7, PT, P0 ;  /* 0x00000007ff007c0c */ /* 0x000fda000bf06300 */
[----:B------:R-:W-:Y:S05]  /*0080*/  @P0 EXIT ;  /* 0x000000000000094d */ /* 0x000fea0003800000 */
[----:B------:R-:W0:Y:S01]  /*0090*/  LDC.64 R6, c[0x0][0x3a0] ;  /* 0x0000e800ff067b82 */ /* 0x000e220000000a00 */
[----:B------:R-:W1:Y:S01]  /*00a0*/  LDCU.64 UR4, c[0x0][0x390] ;  /* 0x00007200ff0477ac */ /* 0x000e620008000a00 */
[----:B------:R-:W-:Y:S01]  /*00b0*/  IMAD.SHL.U32 R10, R0, 0x8, RZ ;  /* 0x00000008000a7824 */ /* 0x000fe200078e00ff */
[----:B------:R-:W-:Y:S01]  /*00c0*/  SHF.R.U32.HI R11, RZ, 0x1d, R0 ;  /* 0x0000001dff0b7819 */ /* 0x000fe20000011600 */
[----:B------:R-:W2:Y:S03]  /*00d0*/  LDCU.64 UR6, c[0x0][0x358] ;  /* 0x00006b00ff0677ac */ /* 0x000ea60008000a00 */
[----:B-1----:R-:W-:-:S04]  /*00e0*/  IADD3 R4, P1, PT, R10, UR4, RZ ;  /* 0x000000040a047c10 */ /* 0x002fc8000ff3e0ff */
[----:B------:R-:W-:Y:S02]  /*00f0*/  IADD3.X R5, PT, PT, R11, UR5, RZ, P1, !PT ;  /* 0x000000050b057c10 */ /* 0x000fe40008ffe4ff */
[----:B0-----:R-:W-:-:S03]  /*0100*/  ISETP.GE.U32.AND P0, PT, R6, 0x1, PT ;  /* 0x000000010600780c */ /* 0x001fc60003f06070 */
[----:B--2---:R0:W-:Y:S01]  /*0110*/  STG.E.64 desc[UR6][R4.64], RZ ;  /* 0x000000ff04007986 */ /* 0x0041e2000c101b06 */
[----:B------:R-:W-:-:S13]  /*0120*/  ISETP.GE.AND.EX P0, PT, R7, RZ, PT, P0 ;  /* 0x000000ff0700720c */ /* 0x000fda0003f06300 */
[----:B0-----:R-:W-:Y:S05]  /*0130*/  @!P0 EXIT ;  /* 0x000000000000894d */ /* 0x001fea0003800000 */
[C---:B------:R-:W-:Y:S02]  /*0140*/  ISETP.GE.U32.AND P1, PT, R6.reuse, 0x10, PT ;  /* 0x000000100600780c */ /* 0x040fe40003f26070 */
[----:B------:R-:W-:Y:S02]  /*0150*/  CS2R R8, SRZ ;  /* 0x0000000000087805 */ /* 0x000fe4000001ff00 */
[----:B------:R-:W-:Y:S02]  /*0160*/  LOP3.LUT R15, R6, 0xf, RZ, 0xc0, !PT ;  /* 0x0000000f060f7812 */ /* 0x000fe400078ec0ff */
[----:B------:R-:W-:Y:S02]  /*0170*/  CS2R R2, SRZ ;  /* 0x0000000000027805 */ /* 0x000fe4000001ff00 */
[----:B------:R-:W-:Y:S02]  /*0180*/  ISETP.GE.U32.AND.EX P1, PT, R7, RZ, PT, P1 ;  /* 0x000000ff0700720c */ /* 0x000fe40003f26110 */
[----:B------:R-:W-:-:S04]  /*0190*/  ISETP.NE.U32.AND P0, PT, R15, RZ, PT ;  /* 0x000000ff0f00720c */ /* 0x000fc80003f05070 */
[----:B------:R-:W-:-:S07]  /*01a0*/  ISETP.NE.AND.EX P0, PT, RZ, RZ, PT, P0 ;  /* 0x000000ffff00720c */ /* 0x000fce0003f05300 */
[----:B------:R-:W-:Y:S06]  /*01b0*/  @!P1 BRA `(.L_x_0) ;  /* 0x0000000400589947 */ /* 0x000fec0003800000 */
[----:B------:R-:W0:Y:S01]  /*01c0*/  LDCU.128 UR8, c[0x0][0x380] ;  /* 0x00007000ff0877ac */ /* 0x000e220008000c00 */
[----:B------:R-:W-:Y:S02]  /*01d0*/  LOP3.LUT R8, R7, 0x7fffffff, RZ, 0xc0, !PT ;  /* 0x7fffffff07087812 */ /* 0x000fe400078ec0ff */
[----:B------:R-:W-:Y:S02]  /*01e0*/  CS2R R2, SRZ ;  /* 0x0000000000027805 */ /* 0x000fe4000001ff00 */
[----:B------:R-:W-:Y:S01]  /*01f0*/  LOP3.LUT R9, R6, 0xfffffff0, RZ, 0xc0, !PT ;  /* 0xfffffff006097812 */ /* 0x000fe200078ec0ff */
[----:B------:R-:W-:-:S04]  /*0200*/  IMAD.MOV.U32 R14, RZ, RZ, R8 ;  /* 0x000000ffff0e7224 */ /* 0x000fc800078e0008 */
[----:B------:R-:W-:Y:S01]  /*0210*/  IMAD.MOV.U32 R7, RZ, RZ, R9 ;  /* 0x000000ffff077224 */ /* 0x000fe200078e0009 */
[----:B0-----:R-:W-:Y:S01]  /*0220*/  UIADD3 UR4, UP0, UPT, UR10, 0x40, URZ ;  /* 0x000000400a047890 */ /* 0x001fe2000ff1e0ff */
[----:B------:R-:W-:-:S03]  /*0230*/  IADD3 R10, P1, PT, R10, UR8, RZ ;  /* 0x000000080a0a7c10 */ /* 0x000fc6000ff3e0ff */
[----:B------:R-:W-:Y:S01]  /*0240*/  UIADD3.X UR5, UPT, UPT, URZ, UR11, URZ, UP0, !UPT ;  /* 0x0000000bff057290 */ /* 0x000fe200087fe4ff */
[----:B------:R-:W-:Y:S01]  /*0250*/  IADD3 R10, P2, PT, R10, 0x40, RZ ;  /* 0x000000400a0a7810 */ /* 0x000fe20007f5e0ff */
[----:B------:R-:W-:-:S03]  /*0260*/  IMAD.U32 R12, RZ, RZ, UR4 ;  /* 0x00000004ff0c7e24 */ /* 0x000fc6000f8e00ff */
[----:B------:R-:W-:Y:S01]  /*0270*/  IADD3.X R11, PT, PT, RZ, UR9, R11, P2, P1 ;  /* 0x00000009ff0b7c10 */ /* 0x000fe200097e240b */
[----:B------:R-:W-:-:S08]  /*0280*/  IMAD.U32 R13, RZ, RZ, UR5 ;  /* 0x00000005ff0d7e24 */ /* 0x000fd0000f8e00ff */
.L_x_1:
[----:B0-----:R-:W2:Y:S04]  /*0290*/  LDG.E.64 R16, desc[UR6][R10.64+-0x40] ;  /* 0xffffc0060a107981 */ /* 0x001ea8000c1e1b00 */
[----:B------:R-:W2:Y:S02]  /*02a0*/  LDG.E.64 R18, desc[UR6][R12.64+-0x40] ;  /* 0xffffc0060c127981 */ /* 0x000ea4000c1e1b00 */
[----:B--2---:R-:W-:-:S07]  /*02b0*/  DFMA R16, R16, R18, R2 ;  /* 0x000000121010722b */ /* 0x004fce0000000002 */
[----:B------:R0:W-:Y:S04]  /*02c0*/  STG.E.64 desc[UR6][R4.64], R16 ;  /* 0x0000001004007986 */ /* 0x0001e8000c101b06 */
[----:B------:R-:W2:Y:S04]  /*02d0*/  LDG.E.64 R2, desc[UR6][R10.64+-0x38] ;  /* 0xffffc8060a027981 */ /* 0x000ea8000c1e1b00 */
[----:B------:R-:W2:Y:S02]  /*02e0*/  LDG.E.64 R18, desc[UR6][R12.64+-0x38] ;  /* 0xffffc8060c127981 */ /* 0x000ea4000c1e1b00 */
[----:B--2---:R-:W-:-:S07]  /*02f0*/  DFMA R2, R2, R18, R16 ;  /* 0x000000120202722b */ /* 0x004fce0000000010 */
[----:B------:R1:W-:Y:S04]  /*0300*/  STG.E.64 desc[UR6][R4.64], R2 ;  /* 0x0000000204007986 */ /* 0x0003e8000c101b06 */
[----:B------:R-:W2:Y:S04]  /*0310*/  LDG.E.64 R18, desc[UR6][R10.64+-0x30] ;  /* 0xffffd0060a127981 */ /* 0x000ea8000c1e1b00 */
[----:B------:R-:W2:Y:S02]  /*0320*/  LDG.E.64 R20, desc[UR6][R12.64+-0x30] ;  /* 0xffffd0060c147981 */ /* 0x000ea4000c1e1b00 */
[----:B--2---:R-:W-:-:S07]  /*0330*/  DFMA R18, R18, R20, R2 ;  /* 0x000000141212722b */ /* 0x004fce0000000002 */
[----:B------:R2:W-:Y:S04]  /*0340*/  STG.E.64 desc[UR6][R4.64], R18 ;  /* 0x0000001204007986 */ /* 0x0005e8000c101b06 */
[----:B------:R-:W3:Y:S04]  /*0350*/  LDG.E.64 R20, desc[UR6][R10.64+-0x28] ;  /* 0xffffd8060a147981 */ /* 0x000ee8000c1e1b00 */
[----:B------:R-:W3:Y:S02]  /*0360*/  LDG.E.64 R22, desc[UR6][R12.64+-0x28] ;  /* 0xffffd8060c167981 */ /* 0x000ee4000c1e1b00 */
[----:B---3--:R-:W-:-:S07]  /*0370*/  DFMA R20, R20, R22, R18 ;  /* 0x000000161414722b */ /* 0x008fce0000000012 */
[----:B------:R3:W-:Y:S04]  /*0380*/  STG.E.64 desc[UR6][R4.64], R20 ;  /* 0x0000001404007986 */ /* 0x0007e8000c101b06 */
[----:B0-----:R-:W4:Y:S04]  /*0390*/  LDG.E.64 R16, desc[UR6][R10.64+-0x20] ;  /* 0xffffe0060a107981 */ /* 0x001f28000c1e1b00 */
[----:B------:R-:W4:Y:S02]  /*03a0*/  LDG.E.64 R22, desc[UR6][R12.64+-0x20] ;  /* 0xffffe0060c167981 */ /* 0x000f24000c1e1b00 */
[----:B----4-:R-:W-:-:S07]  /*03b0*/  DFMA R16, R16, R22, R20 ;  /* 0x000000161010722b */ /* 0x010fce0000000014 */
[----:B------:R0:W-:Y:S04]  /*03c0*/  STG.E.64 desc[UR6][R4.64], R16 ;  /* 0x0000001004007986 */ /* 0x0001e8000c101b06 */
[----:B-1----:R-:W4:Y:S04]  /*03d0*/  LDG.E.64 R2, desc[UR6][R10.64+-0x18] ;  /* 0xffffe8060a027981 */ /* 0x002f28000c1e1b00 */
[----:B------:R-:W4:Y:S02]  /*03e0*/  LDG.E.64 R22, desc[UR6][R12.64+-0x18] ;  /* 0xffffe8060c167981 */ /* 0x000f24000c1e1b00 */
[----:B----4-:R-:W-:-:S07]  /*03f0*/  DFMA R2, R2, R22, R16 ;  /* 0x000000160202722b */ /* 0x010fce0000000010 */
[----:B------:R1:W-:Y:S04]  /*0400*/  STG.E.64 desc[UR6][R4.64], R2 ;  /* 0x0000000204007986 */ /* 0x0003e8000c101b06 */
[----:B--2---:R-:W2:Y:S04]  /*0410*/  LDG.E.64 R18, desc[UR6][R10.64+-0x10] ;  /* 0xfffff0060a127981 */ /* 0x004ea8000c1e1b00 */
[----:B------:R-:W2:Y:S02]  /*0420*/  LDG.E.64 R22, desc[UR6][R12.64+-0x10] ;  /* 0xfffff0060c167981 */ /* 0x000ea4000c1e1b00 */
[----:B--2---:R-:W-:-:S07]  /*0430*/  DFMA R18, R18, R22, R2 ;  /* 0x000000161212722b */ /* 0x004fce0000000002 */
[----:B------:R2:W-:Y:S04]  /*0440*/  STG.E.64 desc[UR6][R4.64], R18 ;  /* 0x0000001204007986 */ /* 0x0005e8000c101b06 */
[----:B---3--:R-:W3:Y:S04]  /*0450*/  LDG.E.64 R20, desc[UR6][R10.64+-0x8] ;  /* 0xfffff8060a147981 */ /* 0x008ee8000c1e1b00 */
        /* <DEDUP_REMOVED lines=27> */
[----:B------:R-:W4:Y:S04]  /*0610*/  LDG.E.64 R2, desc[UR6][R10.64+0x30] ;  /* 0x000030060a027981 */ /* 0x000f28000c1e1b00 */
[----:B--2---:R-:W4:Y:S01]  /*0620*/  LDG.E.64 R18, desc[UR6][R12.64+0x30] ;  /* 0x000030060c127981 */ /* 0x004f22000c1e1b00 */
[----:B------:R-:W-:Y:S01]  /*0630*/  IADD3 R7, P1, PT, R7, -0x10, RZ ;  /* 0xfffffff007077810 */ /* 0x000fe20007f3e0ff */
[----:B----4-:R-:W-:-:S07]  /*0640*/  DFMA R18, R2, R18, R22 ;  /* 0x000000120212722b */ /* 0x010fce0000000016 */
[----:B------:R0:W-:Y:S04]  /*0650*/  STG.E.64 desc[UR6][R4.64], R18 ;  /* 0x0000001204007986 */ /* 0x0001e8000c101b06 */
[----:B------:R1:W2:Y:S04]  /*0660*/  LDG.E.64 R2, desc[UR6][R10.64+0x38] ;  /* 0x000038060a027981 */ /* 0x0002a8000c1e1b00 */
[----:B---3--:R3:W2:Y:S01]  /*0670*/  LDG.E.64 R20, desc[UR6][R12.64+0x38] ;  /* 0x000038060c147981 */ /* 0x0086a2000c1e1b00 */
[----:B------:R-:W-:Y:S02]  /*0680*/  IADD3.X R14, PT, PT, R14, -0x1, RZ, P1, !PT ;  /* 0xffffffff0e0e7810 */ /* 0x000fe40000ffe4ff */
[----:B------:R-:W-:-:S02]  /*0690*/  ISETP.NE.U32.AND P1, PT, R7, RZ, PT ;  /* 0x000000ff0700720c */ /* 0x000fc40003f25070 */
[----:B-1----:R-:W-:Y:S02]  /*06a0*/  IADD3 R10, P2, PT, R10, 0x80, RZ ;  /* 0x000000800a0a7810 */ /* 0x002fe40007f5e0ff */
[----:B------:R-:W-:Y:S02]  /*06b0*/  ISETP.NE.AND.EX P1, PT, R14, RZ, PT, P1 ;  /* 0x000000ff0e00720c */ /* 0x000fe40003f25310 */
[----:B---3--:R-:W-:Y:S01]  /*06c0*/  IADD3 R12, P3, PT, R12, 0x80, RZ ;  /* 0x000000800c0c7810 */ /* 0x008fe20007f7e0ff */
[----:B------:R-:W-:-:S04]  /*06d0*/  IMAD.X R11, RZ, RZ, R11, P2 ;  /* 0x000000ffff0b7224 */ /* 0x000fc800010e060b */
[----:B------:R-:W-:Y:S01]  /*06e0*/  IMAD.X R13, RZ, RZ, R13, P3 ;  /* 0x000000ffff0d7224 */ /* 0x000fe200018e060d */
[----:B--2---:R-:W-:-:S07]  /*06f0*/  DFMA R2, R2, R20, R18 ;  /* 0x000000140202722b */ /* 0x004fce0000000012 */
[----:B------:R0:W-:Y:S01]  /*0700*/  STG.E.64 desc[UR6][R4.64], R2 ;  /* 0x0000000204007986 */ /* 0x0001e2000c101b06 */
[----:B------:R-:W-:Y:S05]  /*0710*/  @P1 BRA `(.L_x_1) ;  /* 0xfffffff800dc1947 */ /* 0x000fea000383ffff */
.L_x_0:
[----:B------:R-:W-:Y:S05]  /*0720*/  @!P0 EXIT ;  /* 0x000000000000894d */ /* 0x000fea0003800000 */
[----:B------:R-:W-:Y:S02]  /*0730*/  ISETP.GE.U32.AND P1, PT, R15, 0x8, PT ;  /* 0x000000080f00780c */ /* 0x000fe40003f26070 */
[----:B------:R-:W-:Y:S02]  /*0740*/  LOP3.LUT R7, R6, 0x7, RZ, 0xc0, !PT ;  /* 0x0000000706077812 */ /* 0x000fe400078ec0ff */
[----:B------:R-:W-:Y:S02]  /*0750*/  ISETP.GE.U32.AND.EX P1, PT, RZ, RZ, PT, P1 ;  /* 0x000000ffff00720c */ /* 0x000fe40003f26110 */
[----:B------:R-:W-:-:S04]  /*0760*/  ISETP.NE.U32.AND P0, PT, R7, RZ, PT ;  /* 0x000000ff0700720c */ /* 0x000fc80003f05070 */
[----:B------:R-:W-:-:S07]  /*0770*/  ISETP.NE.AND.EX P0, PT, RZ, RZ, PT, P0 ;  /* 0x000000ffff00720c */ /* 0x000fce0003f05300 */
[----:B------:R-:W-:Y:S06]  /*0780*/  @!P1 BRA `(.L_x_2) ;  /* 0x0000000000a89947 */ /* 0x000fec0003800000 */
[----:B------:R-:W1:Y:S01]  /*0790*/  LDC.64 R12, c[0x0][0x380] ;  /* 0x0000e000ff0c7b82 */ /* 0x000e620000000a00 */
[----:B------:R-:W-:-:S05]  /*07a0*/  IADD3 R11, P1, PT, R0, R9, RZ ;  /* 0x00000009000b7210 */ /* 0x000fca0007f3e0ff */
[----:B------:R-:W-:Y:S02]  /*07b0*/  IMAD.X R14, RZ, RZ, R8, P1 ;  /* 0x000000ffff0e7224 */ /* 0x000fe400008e0608 */
[----:B0-----:R-:W0:Y:S01]  /*07c0*/  LDC.64 R16, c[0x0][0x388] ;  /* 0x0000e200ff107b82 */ /* 0x001e220000000a00 */
[----:B-1----:R-:W-:-:S04]  /*07d0*/  LEA R12, P1, R11, R12, 0x3 ;  /* 0x0000000c0b0c7211 */ /* 0x002fc800078218ff */
[----:B------:R-:W-:Y:S02]  /*07e0*/  LEA.HI.X R13, R11, R13, R14, 0x3, P1 ;  /* 0x0000000d0b0d7211 */ /* 0x000fe400008f1c0e */
[----:B0-----:R-:W-:-:S03]  /*07f0*/  LEA R10, P2, R9, R16, 0x3 ;  /* 0x00000010090a7211 */ /* 0x001fc600078418ff */
[----:B------:R-:W2:Y:S01]  /*0800*/  LDG.E.64 R14, desc[UR6][R12.64] ;  /* 0x000000060c0e7981 */ /* 0x000ea2000c1e1b00 */
[----:B------:R-:W-:-:S05]  /*0810*/  LEA.HI.X R11, R9, R17, R8, 0x3, P2 ;  /* 0x00000011090b7211 */ /* 0x000fca00010f1c08 */
        /* <DEDUP_REMOVED lines=19> */
[----:B-1----:R-:W5:Y:S04]  /*0950*/  LDG.E.64 R2, desc[UR6][R12.64+0x28] ;  /* 0x000028060c027981 */ /* 0x002f68000c1e1b00 */
[----:B------:R-:W5:Y:S02]  /*0960*/  LDG.E.64 R20, desc[UR6][R10.64+0x28] ;  /* 0x000028060a147981 */ /* 0x000f64000c1e1b00 */
[----:B-----5:R-:W-:-:S07]  /*0970*/  DFMA R20, R2, R20, R14 ;  /* 0x000000140214722b */ /* 0x020fce000000000e */
[----:B------:R4:W-:Y:S04]  /*0980*/  STG.E.64 desc[UR6][R4.64], R20 ;  /* 0x0000001404007986 */ /* 0x0009e8000c101b06 */
[----:B------:R-:W5:Y:S04]  /*0990*/  LDG.E.64 R2, desc[UR6][R12.64+0x30] ;  /* 0x000030060c027981 */ /* 0x000f68000c1e1b00 */
[----:B--2---:R-:W5:Y:S02]  /*09a0*/  LDG.E.64 R16, desc[UR6][R10.64+0x30] ;  /* 0x000030060a107981 */ /* 0x004f64000c1e1b00 */
[----:B-----5:R-:W-:-:S07]  /*09b0*/  DFMA R16, R2, R16, R20 ;  /* 0x000000100210722b */ /* 0x020fce0000000014 */
[----:B------:R4:W-:Y:S04]  /*09c0*/  STG.E.64 desc[UR6][R4.64], R16 ;  /* 0x0000001004007986 */ /* 0x0009e8000c101b06 */
[----:B------:R-:W2:Y:S04]  /*09d0*/  LDG.E.64 R2, desc[UR6][R12.64+0x38] ;  /* 0x000038060c027981 */ /* 0x000ea8000c1e1b00 */
[----:B---3--:R-:W2:Y:S01]  /*09e0*/  LDG.E.64 R18, desc[UR6][R10.64+0x38] ;  /* 0x000038060a127981 */ /* 0x008ea2000c1e1b00 */
[----:B------:R-:W-:-:S05]  /*09f0*/  IADD3 R9, P1, PT, R9, 0x8, RZ ;  /* 0x0000000809097810 */ /* 0x000fca0007f3e0ff */
[----:B------:R-:W-:Y:S01]  /*0a00*/  IMAD.X R8, RZ, RZ, R8, P1 ;  /* 0x000000ffff087224 */ /* 0x000fe200008e0608 */
[----:B--2---:R-:W-:-:S07]  /*0a10*/  DFMA R2, R2, R18, R16 ;  /* 0x000000120202722b */ /* 0x004fce0000000010 */
[----:B------:R4:W-:Y:S04]  /*0a20*/  STG.E.64 desc[UR6][R4.64], R2 ;  /* 0x0000000204007986 */ /* 0x0009e8000c101b06 */
.L_x_2:
[----:B------:R-:W-:Y:S05]  /*0a30*/  @!P0 EXIT ;  /* 0x000000000000894d */ /* 0x000fea0003800000 */
[----:B------:R-:W-:Y:S01]  /*0a40*/  ISETP.GE.U32.AND P1, PT, R7, 0x4, PT ;  /* 0x000000040700780c */ /* 0x000fe20003f26070 */
[----:B------:R-:W-:Y:S01]  /*0a50*/  IMAD.MOV.U32 R13, RZ, RZ, RZ ;  /* 0x000000ffff0d7224 */ /* 0x000fe200078e00ff */
[----:B------:R-:W-:Y:S02]  /*0a60*/  LOP3.LUT R12, R6, 0x3, RZ, 0xc0, !PT ;  /* 0x00000003060c7812 */ /* 0x000fe400078ec0ff */
[----:B------:R-:W-:Y:S02]  /*0a70*/  ISETP.GE.U32.AND.EX P1, PT, RZ, RZ, PT, P1 ;  /* 0x000000ffff00720c */ /* 0x000fe40003f26110 */
[----:B------:R-:W-:-:S04]  /*0a80*/  ISETP.NE.U32.AND P0, PT, R12, RZ, PT ;  /* 0x000000ff0c00720c */ /* 0x000fc80003f05070 */
[----:B------:R-:W-:-:S07]  /*0a90*/  ISETP.NE.AND.EX P0, PT, R13, RZ, PT, P0 ;  /* 0x000000ff0d00720c */ /* 0x000fce0003f05300 */
[----:B------:R-:W-:Y:S06]  /*0aa0*/  @!P1 BRA `(.L_x_3) ;  /* 0x0000000000689947 */ /* 0x000fec0003800000 */
[----:B------:R-:W1:Y:S01]  /*0ab0*/  LDC.64 R10, c[0x0][0x380] ;  /* 0x0000e000ff0a7b82 */ /* 0x000e620000000a00 */
[----:B------:R-:W-:-:S05]  /*0ac0*/  IADD3 R7, P1, PT, R0, R9, RZ ;  /* 0x0000000900077210 */ /* 0x000fca0007f3e0ff */
[----:B----4-:R-:W-:Y:S02]  /*0ad0*/  IMAD.X R14, RZ, RZ, R8, P1 ;  /* 0x000000ffff0e7224 */ /* 0x010fe400008e0608 */
        /* <DEDUP_REMOVED lines=18> */
[----:B------:R-:W2:Y:S01]  /*0c00*/  LDG.E.64 R20, desc[UR6][R6.64+0x18] ;  /* 0x0000180606147981 */ /* 0x000ea2000c1e1b00 */
[----:B------:R-:W-:-:S05]  /*0c10*/  IADD3 R9, P1, PT, R9, 0x4, RZ ;  /* 0x0000000409097810 */ /* 0x000fca0007f3e0ff */
[----:B------:R-:W-:Y:S01]  /*0c20*/  IMAD.X R8, RZ, RZ, R8, P1 ;  /* 0x000000ffff087224 */ /* 0x000fe200008e0608 */
[----:B--2---:R-:W-:-:S07]  /*0c30*/  DFMA R2, R2, R20, R18 ;  /* 0x000000140202722b */ /* 0x004fce0000000012 */
[----:B------:R1:W-:Y:S04]  /*0c40*/  STG.E.64 desc[UR6][R4.64], R2 ;  /* 0x0000000204007986 */ /* 0x0003e8000c101b06 */
.L_x_3:
[----:B------:R-:W-:Y:S05]  /*0c50*/  @!P0 EXIT ;  /* 0x000000000000894d */ /* 0x000fea0003800000 */
[----:B------:R-:W2:Y:S01]  /*0c60*/  LDC.64 R6, c[0x0][0x380] ;  /* 0x0000e000ff067b82 */ /* 0x000ea20000000a00 */
[----:B------:R-:W-:-:S07]  /*0c70*/  IADD3 R11, P1, PT, R0, R9, RZ ;  /* 0x00000009000b7210 */ /* 0x000fce0007f3e0ff */
[----:B-1--4-:R-:W1:Y:S01]  /*0c80*/  LDC.64 R14, c[0x0][0x388] ;  /* 0x0000e200ff0e7b82 */ /* 0x012e620000000a00 */
[----:B--2---:R-:W-:Y:S01]  /*0c90*/  LEA R0, P2, R11, R6, 0x3 ;  /* 0x000000060b007211 */ /* 0x004fe200078418ff */
[----:B------:R-:W-:-:S05]  /*0ca0*/  IMAD.X R6, RZ, RZ, R8, P1 ;  /* 0x000000ffff067224 */ /* 0x000fca00008e0608 */
[----:B------:R-:W-:Y:S02]  /*0cb0*/  LEA.HI.X R11, R11, R7, R6, 0x3, P2 ;  /* 0x000000070b0b7211 */ /* 0x000fe400010f1c06 */
[----:B-1----:R-:W-:-:S04]  /*0cc0*/  LEA R10, P0, R9, R14, 0x3 ;  /* 0x0000000e090a7211 */ /* 0x002fc800078018ff */
[----:B------:R-:W-:-:S09]  /*0cd0*/  LEA.HI.X R15, R9, R15, R8, 0x3, P0 ;  /* 0x0000000f090f7211 */ /* 0x000fd200000f1c08 */
.L_x_4:
[----:B------:R-:W-:Y:S02]  /*0ce0*/  IMAD.MOV.U32 R6, RZ, RZ, R0 ;  /* 0x000000ffff067224 */ /* 0x000fe400078e0000 */
[----:B------:R-:W-:Y:S02]  /*0cf0*/  IMAD.MOV.U32 R7, RZ, RZ, R11 ;  /* 0x000000ffff077224 */ /* 0x000fe400078e000b */
[----:B------:R-:W-:Y:S02]  /*0d00*/  IMAD.MOV.U32 R8, RZ, RZ, R10 ;  /* 0x000000ffff087224 */ /* 0x000fe400078e000a */
[----:B------:R-:W-:Y:S02]  /*0d10*/  IMAD.MOV.U32 R9, RZ, RZ, R15 ;  /* 0x000000ffff097224 */ /* 0x000fe400078e000f */
[----:B------:R-:W0:Y:S04]  /*0d20*/  LDG.E.64 R6, desc[UR6][R6.64] ;  /* 0x0000000606067981 */ /* 0x000e28000c1e1b00 */
[----:B------:R-:W0:Y:S01]  /*0d30*/  LDG.E.64 R8, desc[UR6][R8.64] ;  /* 0x0000000608087981 */ /* 0x000e22000c1e1b00 */
[----:B------:R-:W-:-:S02]  /*0d40*/  IADD3 R12, P0, PT, R12, -0x1, RZ ;  /* 0xffffffff0c0c7810 */ /* 0x000fc40007f1e0ff */
[----:B------:R-:W-:Y:S02]  /*0d50*/  IADD3 R10, P1, PT, R10, 0x8, RZ ;  /* 0x000000080a0a7810 */ /* 0x000fe40007f3e0ff */
[----:B------:R-:W-:Y:S02]  /*0d60*/  IADD3.X R13, PT, PT, R13, -0x1, RZ, P0, !PT ;  /* 0xffffffff0d0d7810 */ /* 0x000fe400007fe4ff */
[----:B------:R-:W-:Y:S01]  /*0d70*/  ISETP.NE.U32.AND P0, PT, R12, RZ, PT ;  /* 0x000000ff0c00720c */ /* 0x000fe20003f05070 */
[----:B------:R-:W-:Y:S01]  /*0d80*/  IMAD.X R15, RZ, RZ, R15, P1 ;  /* 0x000000ffff0f7224 */ /* 0x000fe200008e060f */
[----:B------:R-:W-:Y:S02]  /*0d90*/  IADD3 R0, P2, PT, R0, 0x8, RZ ;  /* 0x0000000800007810 */ /* 0x000fe40007f5e0ff */
[----:B------:R-:W-:-:S03]  /*0da0*/  ISETP.NE.AND.EX P0, PT, R13, RZ, PT, P0 ;  /* 0x000000ff0d00720c */ /* 0x000fc60003f05300 */
[----:B------:R-:W-:Y:S01]  /*0db0*/  IMAD.X R11, RZ, RZ, R11, P2 ;  /* 0x000000ffff0b7224 */ /* 0x000fe200010e060b */
[----:B01----:R-:W-:-:S07]  /*0dc0*/  DFMA R2, R6, R8, R2 ;  /* 0x000000080602722b */ /* 0x003fce0000000002 */
[----:B------:R1:W-:Y:S02]  /*0dd0*/  STG.E.64 desc[UR6][R4.64], R2 ;  /* 0x0000000204007986 */ /* 0x0003e4000c101b06 */
[----:B------:R-:W-:Y:S05]  /*0de0*/  @P0 BRA `(.L_x_4) ;  /* 0xfffffffc00bc0947 */ /* 0x000fea000383ffff */
[----:B------:R-:W-:Y:S05]  /*0df0*/  EXIT ;  /* 0x000000000000794d */ /* 0x000fea0003800000 */
.L_x_5:
[----:B------:R-:W-:-:S00]  /*0e00*/  BRA `(.L_x_5) ;  /* 0xfffffffc00fc7947 */ /* 0x000fc0000383ffff */
[----:B------:R-:W-:-:S00]  /*0e10*/  NOP ;  /* 0x0000000000007918 */ /* 0x000fc00000000000 */
        /* <DEDUP_REMOVED lines=14> */
.L_x_12:


//--------------------- .text._Z15cuda_gaussian1dIfEvPT_S1_S1_ll --------------------------
	.section	.text._Z15cuda_gaussian1dIfEvPT_S1_S1_ll,"ax",@progbits
	.align	128
        .global         _Z15cuda_gaussian1dIfEvPT_S1_S1_ll
        .type           _Z15cuda_gaussian1dIfEvPT_S1_S1_ll,@function
        .size           _Z15cuda_gaussian1dIfEvPT_S1_S1_ll,(.L_x_13 - _Z15cuda_gaussian1dIfEvPT_S1_S1_ll)
        .other          _Z15cuda_gaussian1dIfEvPT_S1_S1_ll,@"STO_CUDA_ENTRY STV_DEFAULT"
_Z15cuda_gaussian1dIfEvPT_S1_S1_ll:
.text._Z15cuda_gaussian1dIfEvPT_S1_S1_ll:
        /* <DEDUP_REMOVED lines=17> */
[----:B--2---:R0:W-:Y:S01]  /*0110*/  STG.E desc[UR6][R2.64], RZ ;  /* 0x000000ff02007986 */ /* 0x0041e2000c101906 */
[----:B------:R-:W-:-:S13]  /*0120*/  ISETP.GE.AND.EX P0, PT, R7, RZ, PT, P0 ;  /* 0x000000ff0700720c */ /* 0x000fda0003f06300 */
[----:B0-----:R-:W-:Y:S05]  /*0130*/  @!P0 EXIT ;  /* 0x000000000000894d */ /* 0x001fea0003800000 */
[C---:B------:R-:W-:Y:S01]  /*0140*/  ISETP.GE.U32.AND P1, PT, R6.reuse, 0x10, PT ;  /* 0x000000100600780c */ /* 0x040fe20003f26070 */
[----:B------:R-:W-:Y:S01]  /*0150*/  IMAD.MOV.U32 R13, RZ, RZ, RZ ;  /* 0x000000ffff0d7224 */ /* 0x000fe200078e00ff */
[----:B------:R-:W-:Y:S02]  /*0160*/  LOP3.LUT R18, R6, 0xf, RZ, 0xc0, !PT ;  /* 0x0000000f06127812 */ /* 0x000fe400078ec0ff */
[----:B------:R-:W-:Y:S02]  /*0170*/  CS2R R4, SRZ ;  /* 0x0000000000047805 */ /* 0x000fe4000001ff00 */
[----:B------:R-:W-:Y:S02]  /*0180*/  ISETP.GE.U32.AND.EX P1, PT, R7, RZ, PT, P1 ;  /* 0x000000ff0700720c */ /* 0x000fe40003f26110 */
[----:B------:R-:W-:-:S04]  /*0190*/  ISETP.NE.U32.AND P0, PT, R18, RZ, PT ;  /* 0x000000ff1200720c */ /* 0x000fc80003f05070 */
[----:B------:R-:W-:-:S07]  /*01a0*/  ISETP.NE.AND.EX P0, PT, RZ, RZ, PT, P0 ;  /* 0x000000ffff00720c */ /* 0x000fce0003f05300 */
[----:B------:R-:W-:Y:S06]  /*01b0*/  @!P1 BRA `(.L_x_6) ;  /* 0x0000000400589947 */ /* 0x000fec0003800000 */
[----:B------:R-:W0:Y:S01]  /*01c0*/  LDCU.128 UR8, c[0x0][0x380] ;  /* 0x00007000ff0877ac */ /* 0x000e220008000c00 */
[----:B------:R-:W-:Y:S01]  /*01d0*/  LOP3.LUT R4, R7, 0x7fffffff, RZ, 0xc0, !PT ;  /* 0x7fffffff07047812 */ /* 0x000fe200078ec0ff */
[----:B------:R-:W-:Y:S01]  /*01e0*/  IMAD.MOV.U32 R5, RZ, RZ, RZ ;  /* 0x000000ffff057224 */ /* 0x000fe200078e00ff */
[----:B------:R-:W-:-:S03]  /*01f0*/  LOP3.LUT R13, R6, 0xfffffff0, RZ, 0xc0, !PT ;  /* 0xfffffff0060d7812 */ /* 0x000fc600078ec0ff */
[----:B------:R-:W-:Y:S02]  /*0200*/  IMAD.MOV.U32 R12, RZ, RZ, R4 ;  /* 0x000000ffff0c7224 */ /* 0x000fe400078e0004 */
        /* <DEDUP_REMOVED lines=8> */
.L_x_7:
[----:B------:R-:W2:Y:S04]  /*0290*/  LDG.E R14, desc[UR6][R8.64+-0x20] ;  /* 0xffffe006080e7981 */ /* 0x000ea8000c1e1900 */
[----:B0-----:R-:W2:Y:S02]  /*02a0*/  LDG.E R15, desc[UR6][R10.64+-0x20] ;  /* 0xffffe0060a0f7981 */ /* 0x001ea4000c1e1900 */
[----:B--2---:R-:W-:-:S05]  /*02b0*/  FFMA R15, R14, R15, R5 ;  /* 0x0000000f0e0f7223 */ /* 0x004fca0000000005 */
[----:B------:R0:W-:Y:S04]  /*02c0*/  STG.E desc[UR6][R2.64], R15 ;  /* 0x0000000f02007986 */ /* 0x0001e8000c101906 */
[----:B------:R-:W2:Y:S04]  /*02d0*/  LDG.E R14, desc[UR6][R8.64+-0x1c] ;  /* 0xffffe406080e7981 */ /* 0x000ea8000c1e1900 */
[----:B------:R-:W2:Y:S02]  /*02e0*/  LDG.E R5, desc[UR6][R10.64+-0x1c] ;  /* 0xffffe4060a057981 */ /* 0x000ea4000c1e1900 */
[----:B--2---:R-:W-:-:S05]  /*02f0*/  FFMA R5, R14, R5, R15 ;  /* 0x000000050e057223 */ /* 0x004fca000000000f */
[----:B------:R1:W-:Y:S04]  /*0300*/  STG.E desc[UR6][R2.64], R5 ;  /* 0x0000000502007986 */ /* 0x0003e8000c101906 */
[----:B------:R-:W2:Y:S04]  /*0310*/  LDG.E R14, desc[UR6][R8.64+-0x18] ;  /* 0xffffe806080e7981 */ /* 0x000ea8000c1e1900 */
[----:B------:R-:W2:Y:S02]  /*0320*/  LDG.E R16, desc[UR6][R10.64+-0x18] ;  /* 0xffffe8060a107981 */ /* 0x000ea4000c1e1900 */
[----:B--2---:R-:W-:-:S05]  /*0330*/  FFMA R17, R14, R16, R5 ;  /* 0x000000100e117223 */ /* 0x004fca0000000005 */
[----:B------:R2:W-:Y:S04]  /*0340*/  STG.E desc[UR6][R2.64], R17 ;  /* 0x0000001102007986 */ /* 0x0005e8000c101906 */
[----:B------:R-:W0:Y:S04]  /*0350*/  LDG.E R14, desc[UR6][R8.64+-0x14] ;  /* 0xffffec06080e7981 */ /* 0x000e28000c1e1900 */
[----:B------:R-:W0:Y:S02]  /*0360*/  LDG.E R16, desc[UR6][R10.64+-0x14] ;  /* 0xffffec060a107981 */ /* 0x000e24000c1e1900 */
[----:B0-----:R-:W-:-:S05]  /*0370*/  FFMA R15, R14, R16, R17 ;  /* 0x000000100e0f7223 */ /* 0x001fca0000000011 */
[----:B------:R0:W-:Y:S04]  /*0380*/  STG.E desc[UR6][R2.64], R15 ;  /* 0x0000000f02007986 */ /* 0x0001e8000c101906 */
[----:B------:R-:W1:Y:S04]  /*0390*/  LDG.E R14, desc[UR6][R8.64+-0x10] ;  /* 0xfffff006080e7981 */ /* 0x000e68000c1e1900 */
[----:B------:R-:W1:Y:S02]  /*03a0*/  LDG.E R16, desc[UR6][R10.64+-0x10] ;  /* 0xfffff0060a107981 */ /* 0x000e64000c1e1900 */
[----:B-1----:R-:W-:-:S05]  /*03b0*/  FFMA R5, R14, R16, R15 ;  /* 0x000000100e057223 */ /* 0x002fca000000000f */
        /* <DEDUP_REMOVED lines=33> */
[----:B------:R-:W3:Y:S04]  /*05d0*/  LDG.E R14, desc[UR6][R8.64+0x14] ;  /* 0x00001406080e7981 */ /* 0x000ee8000c1e1900 */
[----:B------:R-:W3:Y:S02]  /*05e0*/  LDG.E R16, desc[UR6][R10.64+0x14] ;  /* 0x000014060a107981 */ /* 0x000ee4000c1e1900 */
[----:B---3--:R-:W-:-:S05]  /*05f0*/  FFMA R19, R14, R16, R15 ;  /* 0x000000100e137223 */ /* 0x008fca000000000f */
[----:B------:R0:W-:Y:S04]  /*0600*/  STG.E desc[UR6][R2.64], R19 ;  /* 0x0000001302007986 */ /* 0x0001e8000c101906 */
[----:B------:R-:W2:Y:S04]  /*0610*/  LDG.E R14, desc[UR6][R8.64+0x18] ;  /* 0x00001806080e7981 */ /* 0x000ea8000c1e1900 */
[----:B-1----:R-:W2:Y:S01]  /*0620*/  LDG.E R5, desc[UR6][R10.64+0x18] ;  /* 0x000018060a057981 */ /* 0x002ea2000c1e1900 */
[----:B------:R-:W-:-:S04]  /*0630*/  IADD3 R7, P1, PT, R7, -0x10, RZ ;  /* 0xfffffff007077810 */ /* 0x000fc80007f3e0ff */
[----:B------:R-:W-:Y:S01]  /*0640*/  IADD3.X R12, PT, PT, R12, -0x1, RZ, P1, !PT ;  /* 0xffffffff0c0c7810 */ /* 0x000fe20000ffe4ff */
[----:B--2---:R-:W-:-:S05]  /*0650*/  FFMA R17, R14, R5, R19 ;  /* 0x000000050e117223 */ /* 0x004fca0000000013 */
[----:B------:R0:W-:Y:S04]  /*0660*/  STG.E desc[UR6][R2.64], R17 ;  /* 0x0000001102007986 */ /* 0x0001e8000c101906 */
[----:B------:R1:W2:Y:S04]  /*0670*/  LDG.E R14, desc[UR6][R8.64+0x1c] ;  /* 0x00001c06080e7981 */ /* 0x0002a8000c1e1900 */
[----:B------:R3:W2:Y:S01]  /*0680*/  LDG.E R5, desc[UR6][R10.64+0x1c] ;  /* 0x00001c060a057981 */ /* 0x0006a2000c1e1900 */
[----:B------:R-:W-:-:S04]  /*0690*/  ISETP.NE.U32.AND P1, PT, R7, RZ, PT ;  /* 0x000000ff0700720c */ /* 0x000fc80003f25070 */
[----:B------:R-:W-:Y:S02]  /*06a0*/  ISETP.NE.AND.EX P1, PT, R12, RZ, PT, P1 ;  /* 0x000000ff0c00720c */ /* 0x000fe40003f25310 */
[----:B-1----:R-:W-:Y:S02]  /*06b0*/  IADD3 R8, P2, PT, R8, 0x40, RZ ;  /* 0x0000004008087810 */ /* 0x002fe40007f5e0ff */
[----:B---3--:R-:W-:-:S03]  /*06c0*/  IADD3 R10, P3, PT, R10, 0x40, RZ ;  /* 0x000000400a0a7810 */ /* 0x008fc60007f7e0ff */
[----:B------:R-:W-:Y:S02]  /*06d0*/  IMAD.X R9, RZ, RZ, R9, P2 ;  /* 0x000000ffff097224 */ /* 0x000fe400010e0609 */
[----:B------:R-:W-:Y:S02]  /*06e0*/  IMAD.X R11, RZ, RZ, R11, P3 ;  /* 0x000000ffff0b7224 */ /* 0x000fe400018e060b */
[----:B--2---:R-:W-:-:S05]  /*06f0*/  FFMA R5, R14, R5, R17 ;  /* 0x000000050e057223 */ /* 0x004fca0000000011 */
[----:B------:R0:W-:Y:S01]  /*0700*/  STG.E desc[UR6][R2.64], R5 ;  /* 0x0000000502007986 */ /* 0x0001e2000c101906 */
[----:B------:R-:W-:Y:S05]  /*0710*/  @P1 BRA `(.L_x_7) ;  /* 0xfffffff800dc1947 */ /* 0x000fea000383ffff */
.L_x_6:
        /* <DEDUP_REMOVED lines=10> */
[----:B------:R-:W2:Y:S01]  /*07c0*/  LDC.64 R8, c[0x0][0x388] ;  /* 0x0000e200ff087b82 */ /* 0x000ea20000000a00 */
[----:B-1----:R-:W-:-:S04]  /*07d0*/  LEA R10, P1, R7, R10, 0x2 ;  /* 0x0000000a070a7211 */ /* 0x002fc800078210ff */
[----:B------:R-:W-:Y:S02]  /*07e0*/  LEA.HI.X R11, R7, R11, R12, 0x2, P1 ;  /* 0x0000000b070b7211 */ /* 0x000fe400008f140c */
[----:B--2---:R-:W-:-:S03]  /*07f0*/  LEA R8, P2, R13, R8, 0x2 ;  /* 0x000000080d087211 */ /* 0x004fc600078410ff */
[----:B------:R-:W2:Y:S01]  /*0800*/  LDG.E R12, desc[UR6][R10.64] ;  /* 0x000000060a0c7981 */ /* 0x000ea2000c1e1900 */
[----:B------:R-:W-:-:S05]  /*0810*/  LEA.HI.X R9, R13, R9, R4, 0x2, P2 ;  /* 0x000000090d097211 */ /* 0x000fca00010f1404 */
[----:B------:R-:W2:Y:S02]  /*0820*/  LDG.E R7, desc[UR6][R8.64] ;  /* 0x0000000608077981 */ /* 0x000ea4000c1e1900 */
[----:B--2---:R-:W-:-:S05]  /*0830*/  FFMA R7, R12, R7, R5 ;  /* 0x000000070c077223 */ /* 0x004fca0000000005 */
[----:B------:R1:W-:Y:S04]  /*0840*/  STG.E desc[UR6][R2.64], R7 ;  /* 0x0000000702007986 */ /* 0x0003e8000c101906 */
        /* <DEDUP_REMOVED lines=8> */
[----:B------:R-:W1:Y:S04]  /*08d0*/  LDG.E R12, desc[UR6][R10.64+0xc] ;  /* 0x00000c060a0c7981 */ /* 0x000e68000c1e1900 */
[----:B------:R-:W1:Y:S02]  /*08e0*/  LDG.E R14, desc[UR6][R8.64+0xc] ;  /* 0x00000c06080e7981 */ /* 0x000e64000c1e1900 */
[----:B-1----:R-:W-:-:S05]  /*08f0*/  FFMA R7, R12, R14, R15 ;  /* 0x0000000e0c077223 */ /* 0x002fca000000000f */
[----:B------:R1:W-:Y:S04]  /*0900*/  STG.E desc[UR6][R2.64], R7 ;  /* 0x0000000702007986 */ /* 0x0003e8000c101906 */
[----:B------:R-:W0:Y:S04]  /*0910*/  LDG.E R12, desc[UR6][R10.64+0x10] ;  /* 0x000010060a0c7981 */ /* 0x000e28000c1e1900 */
[----:B------:R-:W0:Y:S02]  /*0920*/  LDG.E R14, desc[UR6][R8.64+0x10] ;  /* 0x00001006080e7981 */ /* 0x000e24000c1e1900 */
[----:B0-----:R-:W-:-:S05]  /*0930*/  FFMA R5, R12, R14, R7 ;  /* 0x0000000e0c057223 */ /* 0x001fca0000000007 */
        /* <DEDUP_REMOVED lines=10> */
[----:B------:R-:W0:Y:S01]  /*09e0*/  LDG.E R14, desc[UR6][R8.64+0x1c] ;  /* 0x00001c06080e7981 */ /* 0x000e22000c1e1900 */
[----:B------:R-:W-:-:S05]  /*09f0*/  IADD3 R13, P1, PT, R13, 0x8, RZ ;  /* 0x000000080d0d7810 */ /* 0x000fca0007f3e0ff */
[----:B------:R-:W-:Y:S02]  /*0a00*/  IMAD.X R4, RZ, RZ, R4, P1 ;  /* 0x000000ffff047224 */ /* 0x000fe400008e0604 */
[----:B0-----:R-:W-:-:S05]  /*0a10*/  FFMA R5, R12, R14, R7 ;  /* 0x0000000e0c057223 */ /* 0x001fca0000000007 */
[----:B------:R2:W-:Y:S02]  /*0a20*/  STG.E desc[UR6][R2.64], R5 ;  /* 0x0000000502007986 */ /* 0x0005e4000c101906 */
.L_x_8:
        /* <DEDUP_REMOVED lines=9> */
[----:B--2---:R-:W-:-:S05]  /*0ac0*/  IADD3 R7, P1, PT, R0, R13, RZ ;  /* 0x0000000d00077210 */ /* 0x004fca0007f3e0ff */
[----:B------:R-:W-:Y:S02]  /*0ad0*/  IMAD.X R12, RZ, RZ, R4, P1 ;  /* 0x000000ffff0c7224 */ /* 0x000fe400008e0604 */
[----:B0-----:R-:W0:Y:S01]  /*0ae0*/  LDC.64 R14, c[0x0][0x388] ;  /* 0x0000e200ff0e7b82 */ /* 0x001e220000000a00 */
[----:B-1----:R-:W-:-:S04]  /*0af0*/  LEA R8, P1, R7, R8, 0x2 ;  /* 0x0000000807087211 */ /* 0x002fc800078210ff */
[----:B------:R-:W-:Y:S02]  /*0b00*/  LEA.HI.X R9, R7, R9, R12, 0x2, P1 ;  /* 0x0000000907097211 */ /* 0x000fe400008f140c */
[----:B0-----:R-:W-:-:S03]  /*0b10*/  LEA R6, P2, R13, R14, 0x2 ;  /* 0x0000000e0d067211 */ /* 0x001fc600078410ff */
[----:B------:R-:W2:Y:S01]  /*0b20*/  LDG.E R12, desc[UR6][R8.64] ;  /* 0x00000006080c7981 */ /* 0x000ea2000c1e1900 */
[----:B------:R-:W-:-:S05]  /*0b30*/  LEA.HI.X R7, R13, R15, R4, 0x2, P2 ;  /* 0x0000000f0d077211 */ /* 0x000fca00010f1404 */
[----:B------:R-:W2:Y:S02]  /*0b40*/  LDG.E R14, desc[UR6][R6.64] ;  /* 0x00000006060e7981 */ /* 0x000ea4000c1e1900 */
        /* <DEDUP_REMOVED lines=11> */
[----:B------:R-:W0:Y:S01]  /*0c00*/  LDG.E R14, desc[UR6][R6.64+0xc] ;  /* 0x00000c06060e7981 */ /* 0x000e22000c1e1900 */
[----:B------:R-:W-:-:S05]  /*0c10*/  IADD3 R13, P1, PT, R13, 0x4, RZ ;  /* 0x000000040d0d7810 */ /* 0x000fca0007f3e0ff */
[----:B------:R-:W-:Y:S02]  /*0c20*/  IMAD.X R4, RZ, RZ, R4, P1 ;  /* 0x000000ffff047224 */ /* 0x000fe400008e0604 */
[----:B0-----:R-:W-:-:S05]  /*0c30*/  FFMA R5, R12, R14, R17 ;  /* 0x0000000e0c057223 */ /* 0x001fca0000000011 */
[----:B------:R1:W-:Y:S02]  /*0c40*/  STG.E desc[UR6][R2.64], R5 ;  /* 0x0000000502007986 */ /* 0x0003e4000c101906 */
.L_x_9:
[----:B------:R-:W-:Y:S05]  /*0c50*/  @!P0 EXIT ;  /* 0x000000000000894d */ /* 0x000fea0003800000 */
[----:B------:R-:W3:Y:S01]  /*0c60*/  LDC.64 R8, c[0x0][0x388] ;  /* 0x0000e200ff087b82 */ /* 0x000ee20000000a00 */
[----:B------:R-:W-:-:S05]  /*0c70*/  IADD3 R0, P1, PT, R0, R13, RZ ;  /* 0x0000000d00007210 */ /* 0x000fca0007f3e0ff */
[----:B--2---:R-:W-:Y:S02]  /*0c80*/  IMAD.X R7, RZ, RZ, R4, P1 ;  /* 0x000000ffff077224 */ /* 0x004fe400008e0604 */
[----:B01----:R-:W0:Y:S01]  /*0c90*/  LDC.64 R14, c[0x0][0x380] ;  /* 0x0000e000ff0e7b82 */ /* 0x003e220000000a00 */
[----:B---3--:R-:W-:-:S04]  /*0ca0*/  LEA R8, P0, R13, R8, 0x2 ;  /* 0x000000080d087211 */ /* 0x008fc800078010ff */
[----:B------:R-:W-:Y:S02]  /*0cb0*/  LEA.HI.X R9, R13, R9, R4, 0x2, P0 ;  /* 0x000000090d097211 */ /* 0x000fe400000f1404 */
[----:B0-----:R-:W-:-:S04]  /*0cc0*/  LEA R6, P2, R0, R14, 0x2 ;  /* 0x0000000e00067211 */ /* 0x001fc800078410ff */
[----:B------:R-:W-:-:S09]  /*0cd0*/  LEA.HI.X R7, R0, R15, R7, 0x2, P2 ;  /* 0x0000000f00077211 */ /* 0x000fd200010f1407 */
.L_x_10:
[----:B0-----:R0:W2:Y:S04]  /*0ce0*/  LDG.E R0, desc[UR6][R6.64] ;  /* 0x0000000606007981 */ /* 0x0010a8000c1e1900 */
[----:B------:R1:W2:Y:S01]  /*0cf0*/  LDG.E R4, desc[UR6][R8.64] ;  /* 0x0000000608047981 */ /* 0x0002a2000c1e1900 */
[----:B------:R-:W-:-:S04]  /*0d00*/  IADD3 R10, P0, PT, R10, -0x1, RZ ;  /* 0xffffffff0a0a7810 */ /* 0x000fc80007f1e0ff */
[----:B------:R-:W-:Y:S02]  /*0d10*/  IADD3.X R11, PT, PT, R11, -0x1, RZ, P0, !PT ;  /* 0xffffffff0b0b7810 */ /* 0x000fe400007fe4ff */
[----:B------:R-:W-:Y:S02]  /*0d20*/  ISETP.NE.U32.AND P0, PT, R10, RZ, PT ;  /* 0x000000ff0a00720c */ /* 0x000fe40003f05070 */
[----:B0-----:R-:W-:Y:S02]  /*0d30*/  IADD3 R6, P2, PT, R6, 0x4, RZ ;  /* 0x0000000406067810 */ /* 0x001fe40007f5e0ff */
[----:B------:R-:W-:Y:S02]  /*0d40*/  ISETP.NE.AND.EX P0, PT, R11, RZ, PT, P0 ;  /* 0x000000ff0b00720c */ /* 0x000fe40003f05300 */
[----:B-1----:R-:W-:Y:S01]  /*0d50*/  IADD3 R8, P1, PT, R8, 0x4, RZ ;  /* 0x0000000408087810 */ /* 0x002fe20007f3e0ff */
[----:B------:R-:W-:-:S04]  /*0d60*/  IMAD.X R7, RZ, RZ, R7, P2 ;  /* 0x000000ffff077224 */ /* 0x000fc800010e0607 */
[----:B------:R-:W-:Y:S02]  /*0d70*/  IMAD.X R9, RZ, RZ, R9, P1 ;  /* 0x000000ffff097224 */ /* 0x000fe400008e0609 */
[----:B--2---:R-:W-:-:S05]  /*0d80*/  FFMA R5, R0, R4, R5 ;  /* 0x0000000400057223 */ /* 0x004fca0000000005 */
[----:B------:R0:W-:Y:S01]  /*0d90*/  STG.E desc[UR6][R2.64], R5 ;  /* 0x0000000502007986 */ /* 0x0001e2000c101906 */
[----:B------:R-:W-:Y:S05]  /*0da0*/  @P0 BRA `(.L_x_10) ;  /* 0xfffffffc00cc0947 */ /* 0x000fea000383ffff */
[----:B------:R-:W-:Y:S05]  /*0db0*/  EXIT ;  /* 0x000000000000794d */ /* 0x000fea0003800000 */
.L_x_11:
        /* <DEDUP_REMOVED lines=12> */
.L_x_13:


//--------------------- .nv.shared.reserved.0     --------------------------
	.section	.nv.shared.reserved.0,"aw",@nobits
	.weak		__nv_reservedSMEM_offset_0_alias
	.size		__nv_reservedSMEM_offset_0_alias, 0, 64
	.other		__nv_reservedSMEM_offset_0_alias,@"STO_CUDA_RESERVED_SHARED STV_DEFAULT"
__nv_reservedSMEM_offset_0_alias:
	.zero		0
	.zero		64


//--------------------- .nv.constant0._Z15cuda_gaussian1dIdEvPT_S1_S1_ll --------------------------
	.section	.nv.constant0._Z15cuda_gaussian1dIdEvPT_S1_S1_ll,"a",@progbits
	.sectionflags	@""
	.align	4
.nv.constant0._Z15cuda_gaussian1dIdEvPT_S1_S1_ll:
	.zero		936


//--------------------- .nv.constant0._Z15cuda_gaussian1dIfEvPT_S1_S1_ll --------------------------
	.section	.nv.constant0._Z15cuda_gaussian1dIfEvPT_S1_S1_ll,"a",@progbits
	.sectionflags	@""
	.align	4
.nv.constant0._Z15cuda_gaussian1dIfEvPT_S1_S1_ll:
	.zero		936


//--------------------- SYMBOLS --------------------------

	.type		.nv.reservedSmem.offset0,@object
	.size		.nv.reservedSmem.offset0,0x4
